//
// Generated by NVIDIA NVVM Compiler
//
// Compiler Build ID: CL-36424714
// Cuda compilation tools, release 13.0, V13.0.88
// Based on NVVM 20.0.0
//

.version 9.0
.target sm_100
.address_size 64

	// .globl	_Z6useVarPi
.global .align 4 .u32 deviceVar = 42;

.visible .entry _Z6useVarPi(
	.param .u64 .ptr .align 1 _Z6useVarPi_param_0
)
{
	.reg .b32 	%r<3>;
	.reg .b64 	%rd<5>;

	ld.param.u64 	%rd1, [_Z6useVarPi_param_0];
	cvta.to.global.u64 	%rd2, %rd1;
	ld.global.u32 	%r1, [deviceVar];
	mov.u32 	%r2, %tid.x;
	mul.wide.u32 	%rd3, %r2, 4;
	add.s64 	%rd4, %rd2, %rd3;
	st.global.u32 	[%rd4], %r1;
	ret;

}


// ===== COMPILED SASS (sm_100) =====

	.target	sm_100

	.elftype	@"ET_EXEC"


//--------------------- .note.nv.tkinfo           --------------------------
	.section	.note.nv.tkinfo,"",@"SHT_NOTE"
	.sectionflags	@"SHF_NOTE_NV_TKINFO"
	.tkinfo
        /*0018*/ 	.word	0x00000002
        /*0030*/ 	.string	""
        /*0030*/ 	.string	"ptxas"
        /*0030*/ 	.string	"Cuda compilation tools, release 13.0, V13.0.88"
        /*0030*/ 	.string	"Build cuda_13.0.r13.0/compiler.36424714_0"
        /*0030*/ 	.string	"-arch sm_100 -m 64 "



//--------------------- .note.nv.cuinfo           --------------------------
	.section	.note.nv.cuinfo,"",@"SHT_NOTE"
	.sectionflags	@"SHF_NOTE_NV_CUINFO"
        /*0018*/ 	.short	0x0002
        /*001a*/ 	.short	0x0064
        /*001c*/ 	.short	0x0082
	.zero		2


//--------------------- .nv.info                  --------------------------
	.section	.nv.info,"",@"SHT_CUDA_INFO"
	.align	4


	//----- nvinfo : EIATTR_REGCOUNT
	.align		4
        /*0000*/ 	.byte	0x04, 0x2f
        /*0002*/ 	.short	(.L_2 - .L_1)
	.align		4
.L_1:
        /*0004*/ 	.word	index@(_Z6useVarPi)
        /*0008*/ 	.word	0x0000000a


	//----- nvinfo : EIATTR_FRAME_SIZE
	.align		4
.L_2:
        /*000c*/ 	.byte	0x04, 0x11
        /*000e*/ 	.short	(.L_4 - .L_3)
	.align		4
.L_3:
        /*0010*/ 	.word	index@(_Z6useVarPi)
        /*0014*/ 	.word	0x00000000


	//----- nvinfo : EIATTR_MIN_STACK_SIZE
	.align		4
.L_4:
        /*0018*/ 	.byte	0x04, 0x12
        /*001a*/ 	.short	(.L_6 - .L_5)
	.align		4
.L_5:
        /*001c*/ 	.word	index@(_Z6useVarPi)
        /*0020*/ 	.word	0x00000000
.L_6:


//--------------------- .nv.compat                --------------------------
	.section	.nv.compat,"",@"SHT_CUDA_COMPAT_INFO"
	.align	4
        /*0000*/ 	.byte	0x02, 0x09, 0x00, 0x00, 0x02, 0x02, 0x01, 0x00, 0x02, 0x05, 0x05, 0x00, 0x03, 0x07, 0x01, 0x01
        /*0010*/ 	.byte	0x02, 0x03, 0x00, 0x00, 0x02, 0x06, 0x01, 0x00, 0x04, 0x0b, 0x08, 0x00, 0x09, 0x00, 0x00, 0x00
        /*0020*/ 	.byte	0x00, 0x00, 0x00, 0x00


//--------------------- .nv.info._Z6useVarPi      --------------------------
	.section	.nv.info._Z6useVarPi,"",@"SHT_CUDA_INFO"
	.sectionflags	@""
	.align	4


	//----- nvinfo : EIATTR_CUDA_API_VERSION
	.align		4
        /*0000*/ 	.byte	0x04, 0x37
        /*0002*/ 	.short	(.L_8 - .L_7)
.L_7:
        /*0004*/ 	.word	0x00000082


	//----- nvinfo : EIATTR_KPARAM_INFO
	.align		4
.L_8:
        /*0008*/ 	.byte	0x04, 0x17
        /*000a*/ 	.short	(.L_10 - .L_9)
.L_9:
        /*000c*/ 	.word	0x00000000
        /*0010*/ 	.short	0x0000
        /*0012*/ 	.short	0x0000
        /*0014*/ 	.byte	0x00, 0xf5, 0x21, 0x00


	//----- nvinfo : EIATTR_SPARSE_MMA_MASK
	.align		4
.L_10:
        /*0018*/ 	.byte	0x03, 0x50
        /*001a*/ 	.short	0x0000


	//----- nvinfo : EIATTR_MAXREG_COUNT
	.align		4
        /*001c*/ 	.byte	0x03, 0x1b
        /*001e*/ 	.short	0x00ff


	//----- nvinfo : EIATTR_MERCURY_ISA_VERSION
	.align		4
        /*0020*/ 	.byte	0x03, 0x5f
        /*0022*/ 	.short	0x0101


	//----- nvinfo : EIATTR_VRC_CTA_INIT_COUNT
	.align		4
        /*0024*/ 	.byte	0x02, 0x4a
	.zero		1
	.zero		1


	//----- nvinfo : EIATTR_EXIT_INSTR_OFFSETS
	.align		4
        /*0028*/ 	.byte	0x04, 0x1c
        /*002a*/ 	.short	(.L_12 - .L_11)


	//   ....[0]....
.L_11:
        /*002c*/ 	.word	0x00000080


	//----- nvinfo : EIATTR_CBANK_PARAM_SIZE
	.align		4
.L_12:
        /*0030*/ 	.byte	0x03, 0x19
        /*0032*/ 	.short	0x0008


	//----- nvinfo : EIATTR_PARAM_CBANK
	.align		4
        /*0034*/ 	.byte	0x04, 0x0a
        /*0036*/ 	.short	(.L_14 - .L_13)
	.align		4
.L_13:
        /*0038*/ 	.word	index@(.nv.constant0._Z6useVarPi)
        /*003c*/ 	.short	0x0380
        /*003e*/ 	.short	0x0008


	//----- nvinfo : EIATTR_SW_WAR
	.align		4
.L_14:
        /*0040*/ 	.byte	0x04, 0x36
        /*0042*/ 	.short	(.L_16 - .L_15)
.L_15:
        /*0044*/ 	.word	0x00000008
.L_16:


//--------------------- .nv.callgraph             --------------------------
	.section	.nv.callgraph,"",@"SHT_CUDA_CALLGRAPH"
	.align	4
	.sectionentsize	8
	.align		4
        /*0000*/ 	.word	0x00000000
	.align		4
        /*0004*/ 	.word	0xffffffff
	.align		4
        /*0008*/ 	.word	0x00000000
	.align		4
        /*000c*/ 	.word	0xfffffffe
	.align		4
        /*0010*/ 	.word	0x00000000
	.align		4
        /*0014*/ 	.word	0xfffffffd
	.align		4
        /*0018*/ 	.word	0x00000000
	.align		4
        /*001c*/ 	.word	0xfffffffc


//--------------------- .nv.constant4             --------------------------
	.section	.nv.constant4,"a",@progbits
	.align	8
	.align		8
.nv.constant4:
        /*0000*/ 	.dword	deviceVar


//--------------------- .text._Z6useVarPi         --------------------------
	.section	.text._Z6useVarPi,"ax",@progbits
	.align	128
        .global         _Z6useVarPi
        .type           _Z6useVarPi,@function
        .size           _Z6useVarPi,(.L_x_1 - _Z6useVarPi)
        .other          _Z6useVarPi,@"STO_CUDA_ENTRY STV_DEFAULT"
_Z6useVarPi:
.text._Z6useVarPi:
[----:B------:R-:W-:Y:S08]  /*0000*/  LDC R1, c[0x0][0x37c] ;  /* 0x0000df00ff017b82 */ /* 0x000ff00000000800 */
[----:B------:R-:W0:Y:S01]  /*0010*/  LDC.64 R2, c[0x4][RZ] ;  /* 0x01000000ff027b82 */ /* 0x000e220000000a00 */
[----:B------:R-:W0:Y:S01]  /*0020*/  LDCU.64 UR4, c[0x0][0x358] ;  /* 0x00006b00ff0477ac */ /* 0x000e220008000a00 */
[----:B------:R-:W1:Y:S06]  /*0030*/  S2R R7, SR_TID.X ;  /* 0x0000000000077919 */ /* 0x000e6c0000002100 */
[----:B------:R-:W1:Y:S01]  /*0040*/  LDC.64 R4, c[0x0][0x380] ;  /* 0x0000e000ff047b82 */ /* 0x000e620000000a00 */
[----:B0-----:R-:W2:Y:S01]  /*0050*/  LDG.E R3, desc[UR4][R2.64] ;  /* 0x0000000402037981 */ /* 0x001ea2000c1e1900 */
[----:B-1----:R-:W-:-:S05]  /*0060*/  IMAD.WIDE.U32 R4, R7, 0x4, R4 ;  /* 0x0000000407047825 */ /* 0x002fca00078e0004 */
[----:B--2---:R-:W-:Y:S01]  /*0070*/  STG.E desc[UR4][R4.64], R3 ;  /* 0x0000000304007986 */ /* 0x004fe2000c101904 */
[----:B------:R-:W-:Y:S05]  /*0080*/  EXIT ;  /* 0x000000000000794d */ /* 0x000fea0003800000 */
.L_x_0:
[----:B------:R-:W-:-:S00]  /*0090*/  BRA `(.L_x_0) ;  /* 0xfffffffc00fc7947 */ /* 0x000fc0000383ffff */
[----:B------:R-:W-:-:S00]  /*00a0*/  NOP ;  /* 0x0000000000007918 */ /* 0x000fc00000000000 */
        /* <DEDUP_REMOVED lines=13> */
.L_x_1:


//--------------------- .nv.global.init           --------------------------
	.section	.nv.global.init,"aw",@progbits
	.align	4
.nv.global.init:
	.type		deviceVar,@object
	.size		deviceVar,(.L_0 - deviceVar)
deviceVar:
        /*0000*/ 	.byte	0x2a, 0x00, 0x00, 0x00
.L_0:


//--------------------- .nv.shared.reserved.0     --------------------------
	.section	.nv.shared.reserved.0,"aw",@nobits
	.weak		__nv_reservedSMEM_offset_0_alias
	.size		__nv_reservedSMEM_offset_0_alias, 0, 64
	.other		__nv_reservedSMEM_offset_0_alias,@"STO_CUDA_RESERVED_SHARED STV_DEFAULT"
__nv_reservedSMEM_offset_0_alias:
	.zero		0
	.zero		64


//--------------------- .nv.constant0._Z6useVarPi --------------------------
	.section	.nv.constant0._Z6useVarPi,"a",@progbits
	.sectionflags	@""
	.align	4
.nv.constant0._Z6useVarPi:
	.zero		904


//--------------------- SYMBOLS --------------------------

	.type		.nv.reservedSmem.offset0,@object
	.size		.nv.reservedSmem.offset0,0x4
